//
// Generated by NVIDIA NVVM Compiler
//
// Compiler Build ID: CL-36424714
// Cuda compilation tools, release 13.0, V13.0.88
// Based on NVVM 20.0.0
//

.version 9.0
.target sm_100
.address_size 64

	// .globl	_Z6vecAddPKfS0_Pfi
.extern .func  (.param .b32 func_retval0) vprintf
(
	.param .b64 vprintf_param_0,
	.param .b64 vprintf_param_1
)
;
.global .align 1 .b8 $str[40] = {73, 110, 100, 101, 120, 32, 37, 100, 58, 32, 65, 32, 61, 32, 37, 46, 50, 102, 44, 32, 66, 32, 61, 32, 37, 46, 50, 102, 44, 32, 67, 32, 61, 32, 37, 46, 50, 102, 10};

.visible .entry _Z6vecAddPKfS0_Pfi(
	.param .u64 .ptr .align 1 _Z6vecAddPKfS0_Pfi_param_0,
	.param .u64 .ptr .align 1 _Z6vecAddPKfS0_Pfi_param_1,
	.param .u64 .ptr .align 1 _Z6vecAddPKfS0_Pfi_param_2,
	.param .u32 _Z6vecAddPKfS0_Pfi_param_3
)
{
	.local .align 16 .b8 	__local_depot0[32];
	.reg .b64 	%SP;
	.reg .b64 	%SPL;
	.reg .pred 	%p<2>;
	.reg .b32 	%r<8>;
	.reg .b32 	%f<6>;
	.reg .b64 	%rd<15>;
	.reg .b64 	%fd<4>;

	mov.u64 	%SPL, __local_depot0;
	cvta.local.u64 	%SP, %SPL;
	ld.param.u64 	%rd1, [_Z6vecAddPKfS0_Pfi_param_0];
	ld.param.u64 	%rd2, [_Z6vecAddPKfS0_Pfi_param_1];
	ld.param.u64 	%rd3, [_Z6vecAddPKfS0_Pfi_param_2];
	ld.param.u32 	%r2, [_Z6vecAddPKfS0_Pfi_param_3];
	mov.u32 	%r3, %ntid.x;
	mov.u32 	%r4, %ctaid.x;
	mov.u32 	%r5, %tid.x;
	mad.lo.s32 	%r1, %r3, %r4, %r5;
	setp.ge.s32 	%p1, %r1, %r2;
	@%p1 bra 	$L__BB0_2;
	add.u64 	%rd4, %SP, 0;
	add.u64 	%rd5, %SPL, 0;
	cvta.to.global.u64 	%rd6, %rd1;
	cvta.to.global.u64 	%rd7, %rd2;
	cvta.to.global.u64 	%rd8, %rd3;
	mul.wide.s32 	%rd9, %r1, 4;
	add.s64 	%rd10, %rd6, %rd9;
	ld.global.f32 	%f1, [%rd10];
	add.s64 	%rd11, %rd7, %rd9;
	ld.global.f32 	%f2, [%rd11];
	add.f32 	%f3, %f1, %f2;
	add.s64 	%rd12, %rd8, %rd9;
	st.global.f32 	[%rd12], %f3;
	ld.global.f32 	%f4, [%rd10];
	cvt.f64.f32 	%fd1, %f4;
	ld.global.f32 	%f5, [%rd11];
	cvt.f64.f32 	%fd2, %f5;
	cvt.f64.f32 	%fd3, %f3;
	st.local.u32 	[%rd5], %r1;
	st.local.f64 	[%rd5+8], %fd1;
	st.local.v2.f64 	[%rd5+16], {%fd2, %fd3};
	mov.u64 	%rd13, $str;
	cvta.global.u64 	%rd14, %rd13;
	{ // callseq 0, 0
	.param .b64 param0;
	st.param.b64 	[param0], %rd14;
	.param .b64 param1;
	st.param.b64 	[param1], %rd4;
	.param .b32 retval0;
	call.uni (retval0), 
	vprintf, 
	(
	param0, 
	param1
	);
	ld.param.b32 	%r6, [retval0];
	} // callseq 0
$L__BB0_2:
	ret;

}


// ===== COMPILED SASS (sm_100) =====

	.target	sm_100

	.elftype	@"ET_EXEC"


//--------------------- .note.nv.tkinfo           --------------------------
	.section	.note.nv.tkinfo,"",@"SHT_NOTE"
	.sectionflags	@"SHF_NOTE_NV_TKINFO"
	.tkinfo
        /*0018*/ 	.word	0x00000002
        /*0030*/ 	.string	""
        /*0030*/ 	.string	"ptxas"
        /*0030*/ 	.string	"Cuda compilation tools, release 13.0, V13.0.88"
        /*0030*/ 	.string	"Build cuda_13.0.r13.0/compiler.36424714_0"
        /*0030*/ 	.string	"-arch sm_100 -m 64 "



//--------------------- .note.nv.cuinfo           --------------------------
	.section	.note.nv.cuinfo,"",@"SHT_NOTE"
	.sectionflags	@"SHF_NOTE_NV_CUINFO"
        /*0018*/ 	.short	0x0002
        /*001a*/ 	.short	0x0064
        /*001c*/ 	.short	0x0082
	.zero		2


//--------------------- .nv.info                  --------------------------
	.section	.nv.info,"",@"SHT_CUDA_INFO"
	.align	4


	//----- nvinfo : EIATTR_REGCOUNT
	.align		4
        /*0000*/ 	.byte	0x04, 0x2f
        /*0002*/ 	.short	(.L_2 - .L_1)
	.align		4
.L_1:
        /*0004*/ 	.word	index@(_Z6vecAddPKfS0_Pfi)
        /*0008*/ 	.word	0x00000018


	//----- nvinfo : EIATTR_FRAME_SIZE
	.align		4
.L_2:
        /*000c*/ 	.byte	0x04, 0x11
        /*000e*/ 	.short	(.L_4 - .L_3)
	.align		4
.L_3:
        /*0010*/ 	.word	index@(_Z6vecAddPKfS0_Pfi)
        /*0014*/ 	.word	0x00000020


	//----- nvinfo : EIATTR_MIN_STACK_SIZE
	.align		4
.L_4:
        /*0018*/ 	.byte	0x04, 0x12
        /*001a*/ 	.short	(.L_6 - .L_5)
	.align		4
.L_5:
        /*001c*/ 	.word	index@(_Z6vecAddPKfS0_Pfi)
        /*0020*/ 	.word	0x00000020
.L_6:


//--------------------- .nv.compat                --------------------------
	.section	.nv.compat,"",@"SHT_CUDA_COMPAT_INFO"
	.align	4
        /*0000*/ 	.byte	0x02, 0x09, 0x00, 0x00, 0x02, 0x02, 0x01, 0x00, 0x02, 0x05, 0x05, 0x00, 0x03, 0x07, 0x01, 0x01
        /*0010*/ 	.byte	0x02, 0x03, 0x00, 0x00, 0x02, 0x06, 0x01, 0x00, 0x04, 0x0b, 0x08, 0x00, 0x09, 0x00, 0x00, 0x00
        /*0020*/ 	.byte	0x00, 0x00, 0x00, 0x00


//--------------------- .nv.info._Z6vecAddPKfS0_Pfi --------------------------
	.section	.nv.info._Z6vecAddPKfS0_Pfi,"",@"SHT_CUDA_INFO"
	.sectionflags	@""
	.align	4


	//----- nvinfo : EIATTR_CUDA_API_VERSION
	.align		4
        /*0000*/ 	.byte	0x04, 0x37
        /*0002*/ 	.short	(.L_8 - .L_7)
.L_7:
        /*0004*/ 	.word	0x00000082


	//----- nvinfo : EIATTR_KPARAM_INFO
	.align		4
.L_8:
        /*0008*/ 	.byte	0x04, 0x17
        /*000a*/ 	.short	(.L_10 - .L_9)
.L_9:
        /*000c*/ 	.word	0x00000000
        /*0010*/ 	.short	0x0003
        /*0012*/ 	.short	0x0018
        /*0014*/ 	.byte	0x00, 0xf0, 0x11, 0x00


	//----- nvinfo : EIATTR_KPARAM_INFO
	.align		4
.L_10:
        /*0018*/ 	.byte	0x04, 0x17
        /*001a*/ 	.short	(.L_12 - .L_11)
.L_11:
        /*001c*/ 	.word	0x00000000
        /*0020*/ 	.short	0x0002
        /*0022*/ 	.short	0x0010
        /*0024*/ 	.byte	0x00, 0xf5, 0x21, 0x00


	//----- nvinfo : EIATTR_KPARAM_INFO
	.align		4
.L_12:
        /*0028*/ 	.byte	0x04, 0x17
        /*002a*/ 	.short	(.L_14 - .L_13)
.L_13:
        /*002c*/ 	.word	0x00000000
        /*0030*/ 	.short	0x0001
        /*0032*/ 	.short	0x0008
        /*0034*/ 	.byte	0x00, 0xf5, 0x21, 0x00


	//----- nvinfo : EIATTR_KPARAM_INFO
	.align		4
.L_14:
        /*0038*/ 	.byte	0x04, 0x17
        /*003a*/ 	.short	(.L_16 - .L_15)
.L_15:
        /*003c*/ 	.word	0x00000000
        /*0040*/ 	.short	0x0000
        /*0042*/ 	.short	0x0000
        /*0044*/ 	.byte	0x00, 0xf5, 0x21, 0x00


	//----- nvinfo : EIATTR_SPARSE_MMA_MASK
	.align		4
.L_16:
        /*0048*/ 	.byte	0x03, 0x50
        /*004a*/ 	.short	0x0000


	//----- nvinfo : EIATTR_MAXREG_COUNT
	.align		4
        /*004c*/ 	.byte	0x03, 0x1b
        /*004e*/ 	.short	0x00ff


	//----- nvinfo : EIATTR_EXTERNS
	.align		4
        /*0050*/ 	.byte	0x04, 0x0f
        /*0052*/ 	.short	(.L_18 - .L_17)


	//   ....[0]....
	.align		4
.L_17:
        /*0054*/ 	.word	index@(vprintf)


	//----- nvinfo : EIATTR_MERCURY_ISA_VERSION
	.align		4
.L_18:
        /*0058*/ 	.byte	0x03, 0x5f
        /*005a*/ 	.short	0x0101


	//----- nvinfo : EIATTR_VRC_CTA_INIT_COUNT
	.align		4
        /*005c*/ 	.byte	0x02, 0x4a
	.zero		1
	.zero		1


	//----- nvinfo : EIATTR_SYSCALL_OFFSETS
	.align		4
        /*0060*/ 	.byte	0x04, 0x46
        /*0062*/ 	.short	(.L_20 - .L_19)


	//   ....[0]....
.L_19:
        /*0064*/ 	.word	0x00000260


	//----- nvinfo : EIATTR_EXIT_INSTR_OFFSETS
	.align		4
.L_20:
        /*0068*/ 	.byte	0x04, 0x1c
        /*006a*/ 	.short	(.L_22 - .L_21)


	//   ....[0]....
.L_21:
        /*006c*/ 	.word	0x000000c0


	//   ....[1]....
        /*0070*/ 	.word	0x00000270


	//----- nvinfo : EIATTR_CRS_STACK_SIZE
	.align		4
.L_22:
        /*0074*/ 	.byte	0x04, 0x1e
        /*0076*/ 	.short	(.L_24 - .L_23)
.L_23:
        /*0078*/ 	.word	0x00000000


	//----- nvinfo : EIATTR_CBANK_PARAM_SIZE
	.align		4
.L_24:
        /*007c*/ 	.byte	0x03, 0x19
        /*007e*/ 	.short	0x001c


	//----- nvinfo : EIATTR_PARAM_CBANK
	.align		4
        /*0080*/ 	.byte	0x04, 0x0a
        /*0082*/ 	.short	(.L_26 - .L_25)
	.align		4
.L_25:
        /*0084*/ 	.word	index@(.nv.constant0._Z6vecAddPKfS0_Pfi)
        /*0088*/ 	.short	0x0380
        /*008a*/ 	.short	0x001c


	//----- nvinfo : EIATTR_SW_WAR
	.align		4
.L_26:
        /*008c*/ 	.byte	0x04, 0x36
        /*008e*/ 	.short	(.L_28 - .L_27)
.L_27:
        /*0090*/ 	.word	0x00000008
.L_28:


//--------------------- .nv.callgraph             --------------------------
	.section	.nv.callgraph,"",@"SHT_CUDA_CALLGRAPH"
	.align	4
	.sectionentsize	8
	.align		4
        /*0000*/ 	.word	0x00000000
	.align		4
        /*0004*/ 	.word	0xffffffff
	.align		4
        /*0008*/ 	.word	index@(_Z6vecAddPKfS0_Pfi)
	.align		4
        /*000c*/ 	.word	index@(vprintf)
	.align		4
        /*0010*/ 	.word	0x00000000
	.align		4
        /*0014*/ 	.word	0xfffffffe
	.align		4
        /*0018*/ 	.word	0x00000000
	.align		4
        /*001c*/ 	.word	0xfffffffd
	.align		4
        /*0020*/ 	.word	0x00000000
	.align		4
        /*0024*/ 	.word	0xfffffffc


//--------------------- .nv.constant4             --------------------------
	.section	.nv.constant4,"a",@progbits
	.align	8
	.align		8
.nv.constant4:
        /*0000*/ 	.dword	vprintf
	.align		8
        /*0008*/ 	.dword	$str


//--------------------- .text._Z6vecAddPKfS0_Pfi  --------------------------
	.section	.text._Z6vecAddPKfS0_Pfi,"ax",@progbits
	.align	128
        .global         _Z6vecAddPKfS0_Pfi
        .type           _Z6vecAddPKfS0_Pfi,@function
        .size           _Z6vecAddPKfS0_Pfi,(.L_x_2 - _Z6vecAddPKfS0_Pfi)
        .other          _Z6vecAddPKfS0_Pfi,@"STO_CUDA_ENTRY STV_DEFAULT"
_Z6vecAddPKfS0_Pfi:
.text._Z6vecAddPKfS0_Pfi:
[----:B------:R-:W0:Y:S01]  /*0000*/  LDC R1, c[0x0][0x37c] ;  /* 0x0000df00ff017b82 */ /* 0x000e220000000800 */
[----:B------:R-:W1:Y:S01]  /*0010*/  S2R R0, SR_CTAID.X ;  /* 0x0000000000007919 */ /* 0x000e620000002500 */
[----:B------:R-:W2:Y:S01]  /*0020*/  LDCU UR5, c[0x0][0x2fc] ;  /* 0x00005f80ff0577ac */ /* 0x000ea20008000800 */
[----:B0-----:R-:W-:Y:S01]  /*0030*/  IADD3 R1, PT, PT, R1, -0x20, RZ ;  /* 0xffffffe001017810 */ /* 0x001fe20007ffe0ff */
[----:B------:R-:W1:Y:S01]  /*0040*/  S2R R3, SR_TID.X ;  /* 0x0000000000037919 */ /* 0x000e620000002100 */
[----:B------:R-:W1:Y:S01]  /*0050*/  LDCU UR6, c[0x0][0x360] ;  /* 0x00006c00ff0677ac */ /* 0x000e620008000800 */
[----:B------:R-:W0:Y:S01]  /*0060*/  LDCU UR7, c[0x0][0x398] ;  /* 0x00007300ff0777ac */ /* 0x000e220008000800 */
[----:B------:R-:W3:Y:S02]  /*0070*/  LDCU UR4, c[0x0][0x2f8] ;  /* 0x00005f00ff0477ac */ /* 0x000ee40008000800 */
[----:B---3--:R-:W-:-:S04]  /*0080*/  IADD3 R6, P1, PT, R1, UR4, RZ ;  /* 0x0000000401067c10 */ /* 0x008fc8000ff3e0ff */
[----:B--2---:R-:W-:Y:S01]  /*0090*/  IADD3.X R7, PT, PT, RZ, UR5, RZ, P1, !PT ;  /* 0x00000005ff077c10 */ /* 0x004fe20008ffe4ff */
[----:B-1----:R-:W-:-:S05]  /*00a0*/  IMAD R0, R0, UR6, R3 ;  /* 0x0000000600007c24 */ /* 0x002fca000f8e0203 */
[----:B0-----:R-:W-:-:S13]  /*00b0*/  ISETP.GE.AND P0, PT, R0, UR7, PT ;  /* 0x0000000700007c0c */ /* 0x001fda000bf06270 */
[----:B------:R-:W-:Y:S05]  /*00c0*/  @P0 EXIT ;  /* 0x000000000000094d */ /* 0x000fea0003800000 */
[----:B------:R-:W0:Y:S01]  /*00d0*/  LDC.64 R4, c[0x0][0x380] ;  /* 0x0000e000ff047b82 */ /* 0x000e220000000a00 */
[----:B------:R-:W1:Y:S07]  /*00e0*/  LDCU.64 UR4, c[0x0][0x358] ;  /* 0x00006b00ff0477ac */ /* 0x000e6e0008000a00 */
[----:B------:R-:W2:Y:S08]  /*00f0*/  LDC.64 R2, c[0x0][0x388] ;  /* 0x0000e200ff027b82 */ /* 0x000eb00000000a00 */
[----:B------:R-:W3:Y:S01]  /*0100*/  LDC.64 R18, c[0x0][0x390] ;  /* 0x0000e400ff127b82 */ /* 0x000ee20000000a00 */
[----:B0-----:R-:W-:-:S05]  /*0110*/  IMAD.WIDE R4, R0, 0x4, R4 ;  /* 0x0000000400047825 */ /* 0x001fca00078e0204 */
[----:B-1----:R-:W4:Y:S01]  /*0120*/  LDG.E R12, desc[UR4][R4.64] ;  /* 0x00000004040c7981 */ /* 0x002f22000c1e1900 */
[----:B--2---:R-:W-:-:S05]  /*0130*/  IMAD.WIDE R2, R0, 0x4, R2 ;  /* 0x0000000400027825 */ /* 0x004fca00078e0202 */
[----:B------:R-:W4:Y:S01]  /*0140*/  LDG.E R9, desc[UR4][R2.64] ;  /* 0x0000000402097981 */ /* 0x000f22000c1e1900 */
[----:B---3--:R-:W-:-:S04]  /*0150*/  IMAD.WIDE R18, R0, 0x4, R18 ;  /* 0x0000000400127825 */ /* 0x008fc800078e0212 */
[----:B----4-:R-:W-:-:S05]  /*0160*/  FADD R12, R12, R9 ;  /* 0x000000090c0c7221 */ /* 0x010fca0000000000 */
[----:B------:R0:W-:Y:S04]  /*0170*/  STG.E desc[UR4][R18.64], R12 ;  /* 0x0000000c12007986 */ /* 0x0001e8000c101904 */
[----:B------:R1:W2:Y:S04]  /*0180*/  LDG.E R13, desc[UR4][R4.64] ;  /* 0x00000004040d7981 */ /* 0x0002a8000c1e1900 */
[----:B------:R-:W3:Y:S01]  /*0190*/  LDG.E R8, desc[UR4][R2.64] ;  /* 0x0000000402087981 */ /* 0x000ee2000c1e1900 */
[----:B------:R-:W-:Y:S01]  /*01a0*/  F2F.F64.F32 R10, R12 ;  /* 0x0000000c000a7310 */ /* 0x000fe20000201800 */
[----:B------:R-:W-:Y:S01]  /*01b0*/  MOV R16, 0x0 ;  /* 0x0000000000107802 */ /* 0x000fe20000000f00 */
[----:B------:R-:W1:Y:S01]  /*01c0*/  LDCU.64 UR4, c[0x4][0x8] ;  /* 0x01000100ff0477ac */ /* 0x000e620008000a00 */
[----:B------:R0:W-:Y:S04]  /*01d0*/  STL [R1], R0 ;  /* 0x0000000001007387 */ /* 0x0001e80000100800 */
[----:B------:R-:W4:Y:S01]  /*01e0*/  LDC.64 R16, c[0x4][R16] ;  /* 0x0100000010107b82 */ /* 0x000f220000000a00 */
[----:B-1----:R-:W-:-:S02]  /*01f0*/  MOV R4, UR4 ;  /* 0x0000000400047c02 */ /* 0x002fc40008000f00 */
[----:B------:R-:W-:Y:S01]  /*0200*/  MOV R5, UR5 ;  /* 0x0000000500057c02 */ /* 0x000fe20008000f00 */
[----:B--2---:R-:W1:Y:S08]  /*0210*/  F2F.F64.F32 R14, R13 ;  /* 0x0000000d000e7310 */ /* 0x004e700000201800 */
[----:B---3--:R-:W2:Y:S01]  /*0220*/  F2F.F64.F32 R8, R8 ;  /* 0x0000000800087310 */ /* 0x008ea20000201800 */
[----:B-1----:R0:W-:Y:S04]  /*0230*/  STL.64 [R1+0x8], R14 ;  /* 0x0000080e01007387 */ /* 0x0021e80000100a00 */
[----:B--2-4-:R0:W-:Y:S02]  /*0240*/  STL.128 [R1+0x10], R8 ;  /* 0x0000100801007387 */ /* 0x0141e40000100c00 */
[----:B------:R-:W-:-:S07]  /*0250*/  LEPC R20, `(.L_x_0) ;  /* 0x000000001014794e */ /* 0x000fce0000000000 */
[----:B0-----:R-:W-:Y:S05]  /*0260*/  CALL.ABS.NOINC R16 ;  /* 0x0000000010007343 */ /* 0x001fea0003c00000 */
.L_x_0:
[----:B------:R-:W-:Y:S05]  /*0270*/  EXIT ;  /* 0x000000000000794d */ /* 0x000fea0003800000 */
.L_x_1:
[----:B------:R-:W-:-:S00]  /*0280*/  BRA `(.L_x_1) ;  /* 0xfffffffc00fc7947 */ /* 0x000fc0000383ffff */
[----:B------:R-:W-:-:S00]  /*0290*/  NOP ;  /* 0x0000000000007918 */ /* 0x000fc00000000000 */
        /* <DEDUP_REMOVED lines=14> */
.L_x_2:


//--------------------- .nv.global.init           --------------------------
	.section	.nv.global.init,"aw",@progbits
.nv.global.init:
	.type		$str,@object
	.size		$str,(.L_0 - $str)
$str:
        /*0000*/ 	.byte	0x49, 0x6e, 0x64, 0x65, 0x78, 0x20, 0x25, 0x64, 0x3a, 0x20, 0x41, 0x20, 0x3d, 0x20, 0x25, 0x2e
        /*0010*/ 	.byte	0x32, 0x66, 0x2c, 0x20, 0x42, 0x20, 0x3d, 0x20, 0x25, 0x2e, 0x32, 0x66, 0x2c, 0x20, 0x43, 0x20
        /*0020*/ 	.byte	0x3d, 0x20, 0x25, 0x2e, 0x32, 0x66, 0x0a, 0x00
.L_0:


//--------------------- .nv.shared.reserved.0     --------------------------
	.section	.nv.shared.reserved.0,"aw",@nobits
	.weak		__nv_reservedSMEM_offset_0_alias
	.size		__nv_reservedSMEM_offset_0_alias, 0, 64
	.other		__nv_reservedSMEM_offset_0_alias,@"STO_CUDA_RESERVED_SHARED STV_DEFAULT"
__nv_reservedSMEM_offset_0_alias:
	.zero		0
	.zero		64


//--------------------- .nv.constant0._Z6vecAddPKfS0_Pfi --------------------------
	.section	.nv.constant0._Z6vecAddPKfS0_Pfi,"a",@progbits
	.sectionflags	@""
	.align	4
.nv.constant0._Z6vecAddPKfS0_Pfi:
	.zero		924


//--------------------- SYMBOLS --------------------------

	.type		.nv.reservedSmem.offset0,@object
	.size		.nv.reservedSmem.offset0,0x4
	.type		vprintf,@function
